	.headerflags	@"EF_CUDA_TEXMODE_UNIFIED EF_CUDA_64BIT_ADDRESS EF_CUDA_ACCELERATORS EF_CUDA_SM90 EF_CUDA_VIRTUAL_SM(EF_CUDA_SM90)"
	.elftype	@"ET_EXEC"


//--------------------- .nv.info                  --------------------------
	.section	.nv.info,"",@"SHT_CUDA_INFO"
	.align	4


	//----- nvinfo : EIATTR_REGCOUNT
	.align		4
        /*0000*/ 	.byte	0x04, 0x2f
        /*0002*/ 	.short	(.L_3 - .L_2)
	.align		4
.L_2:
        /*0004*/ 	.word	index@(triton_poi_fused_cat_12)
        /*0008*/ 	.word	0x00000040


	//----- nvinfo : EIATTR_MIN_STACK_SIZE
	.align		4
.L_3:
        /*000c*/ 	.byte	0x04, 0x12
        /*000e*/ 	.short	(.L_5 - .L_4)
	.align		4
.L_4:
        /*0010*/ 	.word	index@(triton_poi_fused_cat_12)
        /*0014*/ 	.word	0x00000000


	//----- nvinfo : EIATTR_FRAME_SIZE
	.align		4
.L_5:
        /*0018*/ 	.byte	0x04, 0x11
        /*001a*/ 	.short	(.L_7 - .L_6)
	.align		4
.L_6:
        /*001c*/ 	.word	index@(triton_poi_fused_cat_12)
        /*0020*/ 	.word	0x00000000


	//----- nvinfo : EIATTR_MIN_STACK_SIZE
	.align		4
.L_7:
        /*0024*/ 	.byte	0x04, 0x12
        /*0026*/ 	.short	(.L_9 - .L_8)
	.align		4
.L_8:
        /*0028*/ 	.word	index@(triton_poi_fused_cat_12)
        /*002c*/ 	.word	0x00000000
.L_9:


//--------------------- .nv.info.triton_poi_fused_cat_12 --------------------------
	.section	.nv.info.triton_poi_fused_cat_12,"",@"SHT_CUDA_INFO"
	.sectionflags	@""
	.align	4


	//----- nvinfo : EIATTR_CUDA_API_VERSION
	.align		4
        /*0000*/ 	.byte	0x04, 0x37
        /*0002*/ 	.short	(.L_11 - .L_10)
.L_10:
        /*0004*/ 	.word	0x0000007c


	//----- nvinfo : EIATTR_KPARAM_INFO
	.align		4
.L_11:
        /*0008*/ 	.byte	0x04, 0x17
        /*000a*/ 	.short	(.L_13 - .L_12)
.L_12:
        /*000c*/ 	.word	0x00000000
        /*0010*/ 	.short	0x0015
        /*0012*/ 	.short	0x00a8
        /*0014*/ 	.byte	0x00, 0xf0, 0x11, 0x00


	//----- nvinfo : EIATTR_KPARAM_INFO
	.align		4
.L_13:
        /*0018*/ 	.byte	0x04, 0x17
        /*001a*/ 	.short	(.L_15 - .L_14)
.L_14:
        /*001c*/ 	.word	0x00000000
        /*0020*/ 	.short	0x0014
        /*0022*/ 	.short	0x00a0
        /*0024*/ 	.byte	0x00, 0xf4, 0x21, 0x00


	//----- nvinfo : EIATTR_KPARAM_INFO
	.align		4
.L_15:
        /*0028*/ 	.byte	0x04, 0x17
        /*002a*/ 	.short	(.L_17 - .L_16)
.L_16:
        /*002c*/ 	.word	0x00000000
        /*0030*/ 	.short	0x0013
        /*0032*/ 	.short	0x0098
        /*0034*/ 	.byte	0x00, 0xf4, 0x21, 0x00


	//----- nvinfo : EIATTR_KPARAM_INFO
	.align		4
.L_17:
        /*0038*/ 	.byte	0x04, 0x17
        /*003a*/ 	.short	(.L_19 - .L_18)
.L_18:
        /*003c*/ 	.word	0x00000000
        /*0040*/ 	.short	0x0012
        /*0042*/ 	.short	0x0090
        /*0044*/ 	.byte	0x00, 0xf4, 0x21, 0x00


	//----- nvinfo : EIATTR_KPARAM_INFO
	.align		4
.L_19:
        /*0048*/ 	.byte	0x04, 0x17
        /*004a*/ 	.short	(.L_21 - .L_20)
.L_20:
        /*004c*/ 	.word	0x00000000
        /*0050*/ 	.short	0x0011
        /*0052*/ 	.short	0x0088
        /*0054*/ 	.byte	0x00, 0xf4, 0x21, 0x00


	//----- nvinfo : EIATTR_KPARAM_INFO
	.align		4
.L_21:
        /*0058*/ 	.byte	0x04, 0x17
        /*005a*/ 	.short	(.L_23 - .L_22)
.L_22:
        /*005c*/ 	.word	0x00000000
        /*0060*/ 	.short	0x0010
        /*0062*/ 	.short	0x0080
        /*0064*/ 	.byte	0x00, 0xf4, 0x21, 0x00


	//----- nvinfo : EIATTR_KPARAM_INFO
	.align		4
.L_23:
        /*0068*/ 	.byte	0x04, 0x17
        /*006a*/ 	.short	(.L_25 - .L_24)
.L_24:
        /*006c*/ 	.word	0x00000000
        /*0070*/ 	.short	0x000f
        /*0072*/ 	.short	0x0078
        /*0074*/ 	.byte	0x00, 0xf4, 0x21, 0x00


	//----- nvinfo : EIATTR_KPARAM_INFO
	.align		4
.L_25:
        /*0078*/ 	.byte	0x04, 0x17
        /*007a*/ 	.short	(.L_27 - .L_26)
.L_26:
        /*007c*/ 	.word	0x00000000
        /*0080*/ 	.short	0x000e
        /*0082*/ 	.short	0x0070
        /*0084*/ 	.byte	0x00, 0xf4, 0x21, 0x00


	//----- nvinfo : EIATTR_KPARAM_INFO
	.align		4
.L_27:
        /*0088*/ 	.byte	0x04, 0x17
        /*008a*/ 	.short	(.L_29 - .L_28)
.L_28:
        /*008c*/ 	.word	0x00000000
        /*0090*/ 	.short	0x000d
        /*0092*/ 	.short	0x0068
        /*0094*/ 	.byte	0x00, 0xf4, 0x21, 0x00


	//----- nvinfo : EIATTR_KPARAM_INFO
	.align		4
.L_29:
        /*0098*/ 	.byte	0x04, 0x17
        /*009a*/ 	.short	(.L_31 - .L_30)
.L_30:
        /*009c*/ 	.word	0x00000000
        /*00a0*/ 	.short	0x000c
        /*00a2*/ 	.short	0x0060
        /*00a4*/ 	.byte	0x00, 0xf4, 0x21, 0x00


	//----- nvinfo : EIATTR_KPARAM_INFO
	.align		4
.L_31:
        /*00a8*/ 	.byte	0x04, 0x17
        /*00aa*/ 	.short	(.L_33 - .L_32)
.L_32:
        /*00ac*/ 	.word	0x00000000
        /*00b0*/ 	.short	0x000b
        /*00b2*/ 	.short	0x0058
        /*00b4*/ 	.byte	0x00, 0xf4, 0x21, 0x00


	//----- nvinfo : EIATTR_KPARAM_INFO
	.align		4
.L_33:
        /*00b8*/ 	.byte	0x04, 0x17
        /*00ba*/ 	.short	(.L_35 - .L_34)
.L_34:
        /*00bc*/ 	.word	0x00000000
        /*00c0*/ 	.short	0x000a
        /*00c2*/ 	.short	0x0050
        /*00c4*/ 	.byte	0x00, 0xf4, 0x21, 0x00


	//----- nvinfo : EIATTR_KPARAM_INFO
	.align		4
.L_35:
        /*00c8*/ 	.byte	0x04, 0x17
        /*00ca*/ 	.short	(.L_37 - .L_36)
.L_36:
        /*00cc*/ 	.word	0x00000000
        /*00d0*/ 	.short	0x0009
        /*00d2*/ 	.short	0x0048
        /*00d4*/ 	.byte	0x00, 0xf4, 0x21, 0x00


	//----- nvinfo : EIATTR_KPARAM_INFO
	.align		4
.L_37:
        /*00d8*/ 	.byte	0x04, 0x17
        /*00da*/ 	.short	(.L_39 - .L_38)
.L_38:
        /*00dc*/ 	.word	0x00000000
        /*00e0*/ 	.short	0x0008
        /*00e2*/ 	.short	0x0040
        /*00e4*/ 	.byte	0x00, 0xf4, 0x21, 0x00


	//----- nvinfo : EIATTR_KPARAM_INFO
	.align		4
.L_39:
        /*00e8*/ 	.byte	0x04, 0x17
        /*00ea*/ 	.short	(.L_41 - .L_40)
.L_40:
        /*00ec*/ 	.word	0x00000000
        /*00f0*/ 	.short	0x0007
        /*00f2*/ 	.short	0x0038
        /*00f4*/ 	.byte	0x00, 0xf4, 0x21, 0x00


	//----- nvinfo : EIATTR_KPARAM_INFO
	.align		4
.L_41:
        /*00f8*/ 	.byte	0x04, 0x17
        /*00fa*/ 	.short	(.L_43 - .L_42)
.L_42:
        /*00fc*/ 	.word	0x00000000
        /*0100*/ 	.short	0x0006
        /*0102*/ 	.short	0x0030
        /*0104*/ 	.byte	0x00, 0xf4, 0x21, 0x00


	//----- nvinfo : EIATTR_KPARAM_INFO
	.align		4
.L_43:
        /*0108*/ 	.byte	0x04, 0x17
        /*010a*/ 	.short	(.L_45 - .L_44)
.L_44:
        /*010c*/ 	.word	0x00000000
        /*0110*/ 	.short	0x0005
        /*0112*/ 	.short	0x0028
        /*0114*/ 	.byte	0x00, 0xf4, 0x21, 0x00


	//----- nvinfo : EIATTR_KPARAM_INFO
	.align		4
.L_45:
        /*0118*/ 	.byte	0x04, 0x17
        /*011a*/ 	.short	(.L_47 - .L_46)
.L_46:
        /*011c*/ 	.word	0x00000000
        /*0120*/ 	.short	0x0004
        /*0122*/ 	.short	0x0020
        /*0124*/ 	.byte	0x00, 0xf4, 0x21, 0x00


	//----- nvinfo : EIATTR_KPARAM_INFO
	.align		4
.L_47:
        /*0128*/ 	.byte	0x04, 0x17
        /*012a*/ 	.short	(.L_49 - .L_48)
.L_48:
        /*012c*/ 	.word	0x00000000
        /*0130*/ 	.short	0x0003
        /*0132*/ 	.short	0x0018
        /*0134*/ 	.byte	0x00, 0xf4, 0x21, 0x00


	//----- nvinfo : EIATTR_KPARAM_INFO
	.align		4
.L_49:
        /*0138*/ 	.byte	0x04, 0x17
        /*013a*/ 	.short	(.L_51 - .L_50)
.L_50:
        /*013c*/ 	.word	0x00000000
        /*0140*/ 	.short	0x0002
        /*0142*/ 	.short	0x0010
        /*0144*/ 	.byte	0x00, 0xf4, 0x21, 0x00


	//----- nvinfo : EIATTR_KPARAM_INFO
	.align		4
.L_51:
        /*0148*/ 	.byte	0x04, 0x17
        /*014a*/ 	.short	(.L_53 - .L_52)
.L_52:
        /*014c*/ 	.word	0x00000000
        /*0150*/ 	.short	0x0001
        /*0152*/ 	.short	0x0008
        /*0154*/ 	.byte	0x00, 0xf4, 0x21, 0x00


	//----- nvinfo : EIATTR_KPARAM_INFO
	.align		4
.L_53:
        /*0158*/ 	.byte	0x04, 0x17
        /*015a*/ 	.short	(.L_55 - .L_54)
.L_54:
        /*015c*/ 	.word	0x00000000
        /*0160*/ 	.short	0x0000
        /*0162*/ 	.short	0x0000
        /*0164*/ 	.byte	0x00, 0xf4, 0x21, 0x00


	//----- nvinfo : EIATTR_SPARSE_MMA_MASK
	.align		4
.L_55:
        /*0168*/ 	.byte	0x03, 0x50
        /*016a*/ 	.short	0x0000


	//----- nvinfo : EIATTR_MAXREG_COUNT
	.align		4
        /*016c*/ 	.byte	0x03, 0x1b
        /*016e*/ 	.short	0x00ff


	//----- nvinfo : EIATTR_EXIT_INSTR_OFFSETS
	.align		4
        /*0170*/ 	.byte	0x04, 0x1c
        /*0172*/ 	.short	(.L_57 - .L_56)


	//   ....[0]....
.L_56:
        /*0174*/ 	.word	0x000016e0


	//   ....[1]....
        /*0178*/ 	.word	0x00001700


	//----- nvinfo : EIATTR_REQNTID
	.align		4
.L_57:
        /*017c*/ 	.byte	0x04, 0x10
        /*017e*/ 	.short	(.L_59 - .L_58)
.L_58:
        /*0180*/ 	.word	0x00000100
        /*0184*/ 	.word	0x00000001
        /*0188*/ 	.word	0x00000001


	//----- nvinfo : EIATTR_CBANK_PARAM_SIZE
	.align		4
.L_59:
        /*018c*/ 	.byte	0x03, 0x19
        /*018e*/ 	.short	0x00ac


	//----- nvinfo : EIATTR_PARAM_CBANK
	.align		4
        /*0190*/ 	.byte	0x04, 0x0a
        /*0192*/ 	.short	(.L_61 - .L_60)
	.align		4
.L_60:
        /*0194*/ 	.word	index@(.nv.constant0.triton_poi_fused_cat_12)
        /*0198*/ 	.short	0x0210
        /*019a*/ 	.short	0x00ac


	//----- nvinfo : EIATTR_SW_WAR
	.align		4
.L_61:
        /*019c*/ 	.byte	0x04, 0x36
        /*019e*/ 	.short	(.L_63 - .L_62)
.L_62:
        /*01a0*/ 	.word	0x00000008
.L_63:


//--------------------- .nv.callgraph             --------------------------
	.section	.nv.callgraph,"",@"SHT_CUDA_CALLGRAPH"
	.align	4
	.sectionentsize	8
	.align		4
        /*0000*/ 	.word	0x00000000
	.align		4
        /*0004*/ 	.word	0xffffffff
	.align		4
        /*0008*/ 	.word	0x00000000
	.align		4
        /*000c*/ 	.word	0xfffffffe
	.align		4
        /*0010*/ 	.word	0x00000000
	.align		4
        /*0014*/ 	.word	0xfffffffd
	.align		4
        /*0018*/ 	.word	0x00000000
	.align		4
        /*001c*/ 	.word	0xfffffffc


//--------------------- .nv.constant4             --------------------------
	.section	.nv.constant4,"a",@progbits
	.align	8
	.align		8
.nv.constant4:
        /*0000*/ 	.dword	_$_str
	.align		8
        /*0008*/ 	.dword	_$_str_$_2


//--------------------- .text.triton_poi_fused_cat_12 --------------------------
	.section	.text.triton_poi_fused_cat_12,"ax",@progbits
	.align	128
        .global         triton_poi_fused_cat_12
        .type           triton_poi_fused_cat_12,@function
        .size           triton_poi_fused_cat_12,(.L_x_1 - triton_poi_fused_cat_12)
        .other          triton_poi_fused_cat_12,@"STO_CUDA_ENTRY STV_DEFAULT"
triton_poi_fused_cat_12:
.text.triton_poi_fused_cat_12:
[----:B------:R-:W0:Y:S01]  /*0000*/  LDC R1, c[0x0][0x28] ;  /* 0x00000a00ff017b82 */ /* 0x000e220000000800 */
[----:B------:R-:W1:Y:S01]  /*0010*/  S2R R0, SR_TID.X ;  /* 0x0000000000007919 */ /* 0x000e620000002100 */
[----:B------:R-:W-:-:S06]  /*0020*/  HFMA2.MMA R20, -RZ, RZ, 0, 0 ;  /* 0x00000000ff147435 */ /* 0x000fcc00000001ff */
[----:B------:R-:W2:Y:S01]  /*0030*/  LDC.64 R36, c[0x0][0x248] ;  /* 0x00009200ff247b82 */ /* 0x000ea20000000a00 */
[----:B------:R-:W-:Y:S01]  /*0040*/  ULDC.64 UR4, c[0x0][0x208] ;  /* 0x0000820000047ab9 */ /* 0x000fe20000000a00 */
[----:B------:R-:W3:Y:S06]  /*0050*/  S2R R21, SR_CTAID.X ;  /* 0x0000000000157919 */ /* 0x000eec0000002500 */
[----:B------:R-:W4:Y:S01]  /*0060*/  LDC.64 R30, c[0x0][0x270] ;  /* 0x00009c00ff1e7b82 */ /* 0x000f220000000a00 */
[----:B------:R-:W-:-:S07]  /*0070*/  CS2R R14, SRZ ;  /* 0x00000000000e7805 */ /* 0x000fce000001ff00 */
[----:B------:R-:W5:Y:S08]  /*0080*/  LDC.64 R60, c[0x0][0x238] ;  /* 0x00008e00ff3c7b82 */ /* 0x000f700000000a00 */
[----:B------:R-:W2:Y:S01]  /*0090*/  LDC.64 R28, c[0x0][0x240] ;  /* 0x00009000ff1c7b82 */ /* 0x000ea20000000a00 */
[----:B-1----:R-:W-:-:S07]  /*00a0*/  IMAD.SHL.U32 R0, R0, 0x2, RZ ;  /* 0x0000000200007824 */ /* 0x002fce00078e00ff */
[----:B------:R-:W1:Y:S01]  /*00b0*/  LDC.64 R26, c[0x0][0x250] ;  /* 0x00009400ff1a7b82 */ /* 0x000e620000000a00 */
[----:B------:R-:W-:-:S05]  /*00c0*/  LOP3.LUT R0, R0, 0x1fe, RZ, 0xc0, !PT ;  /* 0x000001fe00007812 */ /* 0x000fca00078ec0ff */
[----:B---3--:R-:W-:Y:S02]  /*00d0*/  IMAD R21, R21, 0x200, R0 ;  /* 0x0000020015157824 */ /* 0x008fe400078e0200 */
[----:B------:R-:W3:Y:S02]  /*00e0*/  LDC.64 R24, c[0x0][0x258] ;  /* 0x00009600ff187b82 */ /* 0x000ee40000000a00 */
[----:B------:R-:W-:-:S05]  /*00f0*/  IMAD.HI R0, R21, -0x7319a973, R20 ;  /* 0x8ce6568d15007827 */ /* 0x000fca00078e0214 */
[----:B------:R-:W-:Y:S02]  /*0100*/  SHF.R.U32.HI R3, RZ, 0x1f, R0 ;  /* 0x0000001fff037819 */ /* 0x000fe40000011600 */
[----:B------:R-:W-:Y:S02]  /*0110*/  CS2R R58, SRZ ;  /* 0x00000000003a7805 */ /* 0x000fe4000001ff00 */
[----:B------:R-:W-:Y:S02]  /*0120*/  CS2R R48, SRZ ;  /* 0x0000000000307805 */ /* 0x000fe4000001ff00 */
[----:B------:R-:W-:Y:S02]  /*0130*/  CS2R R50, SRZ ;  /* 0x0000000000327805 */ /* 0x000fe4000001ff00 */
[----:B------:R-:W-:Y:S02]  /*0140*/  LEA.HI.SX32 R3, R0, R3, 0x15 ;  /* 0x0000000300037211 */ /* 0x000fe400078faaff */
[----:B------:R-:W-:Y:S01]  /*0150*/  CS2R R44, SRZ ;  /* 0x00000000002c7805 */ /* 0x000fe2000001ff00 */
[----:B------:R-:W-:Y:S01]  /*0160*/  IMAD.MOV.U32 R16, RZ, RZ, RZ ;  /* 0x000000ffff107224 */ /* 0x000fe200078e00ff */
[----:B------:R-:W-:Y:S01]  /*0170*/  HFMA2.MMA R19, -RZ, RZ, 1.625, 0 ;  /* 0x3e800000ff137435 */ /* 0x000fe200000001ff */
[----:B------:R-:W1:Y:S01]  /*0180*/  LDC.64 R34, c[0x0][0x218] ;  /* 0x00008600ff227b82 */ /* 0x000e620000000a00 */
[----:B------:R-:W-:-:S05]  /*0190*/  IMAD.HI R0, R3, 0x2aaaaaab, RZ ;  /* 0x2aaaaaab03007827 */ /* 0x000fca00078e02ff */
[----:B------:R-:W-:-:S04]  /*01a0*/  SHF.R.U32.HI R5, RZ, 0x1f, R0 ;  /* 0x0000001fff057819 */ /* 0x000fc80000011600 */
[----:B------:R-:W-:Y:S02]  /*01b0*/  LEA.HI R2, R0, R5, RZ, 0x1a ;  /* 0x0000000500027211 */ /* 0x000fe400078fd0ff */
[----:B------:R-:W-:-:S03]  /*01c0*/  MOV R0, RZ ;  /* 0x000000ff00007202 */ /* 0x000fc60000000f00 */
[----:B------:R-:W-:-:S04]  /*01d0*/  IMAD R2, R2, -0x180, R3 ;  /* 0xfffffe8002027824 */ /* 0x000fc800078e0203 */
[C---:B------:R-:W-:Y:S02]  /*01e0*/  VIADD R46, R2.reuse, 0xffffffa0 ;  /* 0xffffffa0022e7836 */ /* 0x040fe40000000000 */
[C---:B------:R-:W-:Y:S02]  /*01f0*/  VIADD R4, R2.reuse, 0xffffff40 ;  /* 0xffffff4002047836 */ /* 0x040fe40000000000 */
[----:B--2---:R-:W-:Y:S01]  /*0200*/  IMAD.WIDE R6, R2, 0x4, R36 ;  /* 0x0000000402067825 */ /* 0x004fe200078e0224 */
[----:B------:R-:W-:-:S04]  /*0210*/  ISETP.GE.U32.AND P0, PT, R46, 0x60, PT ;  /* 0x000000602e00780c */ /* 0x000fc80003f06070 */
[----:B------:R-:W-:Y:S02]  /*0220*/  ISETP.LT.AND P3, PT, R21, 0x573600, !P0 ;  /* 0x005736001500780c */ /* 0x000fe40004761270 */
[----:B------:R-:W-:-:S04]  /*0230*/  ISETP.GE.U32.AND P0, PT, R4, 0x60, PT ;  /* 0x000000600400780c */ /* 0x000fc80003f06070 */
[----:B------:R-:W-:Y:S01]  /*0240*/  ISETP.LT.AND P4, PT, R21, 0x573600, !P0 ;  /* 0x005736001500780c */ /* 0x000fe20004781270 */
[----:B----4-:R-:W-:-:S06]  /*0250*/  IMAD.WIDE R8, R2, 0x4, R30 ;  /* 0x0000000402087825 */ /* 0x010fcc00078e021e */
[----:B------:R-:W2:Y:S01]  /*0260*/  @P3 LDG.E.EL R0, desc[UR4][R6.64+-0x180] ;  /* 0xfffe800406003981 */ /* 0x000ea2000c2e1900 */
[----:B------:R-:W-:-:S05]  /*0270*/  IMAD.HI R20, R21, 0x2ef7722f, RZ ;  /* 0x2ef7722f15147827 */ /* 0x000fca00078e02ff */
[----:B------:R4:W2:Y:S01]  /*0280*/  @P4 LDG.E.EL R14, desc[UR4][R8.64+-0x300] ;  /* 0xfffd0004080e4981 */ /* 0x0008a2000c2e1900 */
[----:B------:R-:W-:Y:S01]  /*0290*/  SHF.R.U32.HI R5, RZ, 0x1f, R20 ;  /* 0x0000001fff057819 */ /* 0x000fe20000011614 */
[----:B------:R-:W-:-:S03]  /*02a0*/  IMAD R3, R3, -0xe89, R21 ;  /* 0xfffff17703037824 */ /* 0x000fc600078e0215 */
[----:B------:R-:W-:-:S05]  /*02b0*/  LEA.HI.SX32 R20, R20, R5, 0xe ;  /* 0x0000000514147211 */ /* 0x000fca00078f72ff */
[----:B------:R-:W-:Y:S02]  /*02c0*/  IMAD R3, R20, 0x57360, R3 ;  /* 0x0005736014037824 */ /* 0x000fe400078e0203 */
[----:B0---4-:R-:W-:-:S04]  /*02d0*/  IMAD.WIDE R8, R2, 0x4, R28 ;  /* 0x0000000402087825 */ /* 0x011fc800078e021c */
[----:B------:R-:W-:Y:S01]  /*02e0*/  IMAD R38, R46, 0xe89, R3 ;  /* 0x00000e892e267824 */ /* 0x000fe200078e0203 */
[----:B------:R-:W4:Y:S01]  /*02f0*/  @P3 LDG.E.EL R49, desc[UR4][R8.64+-0x180] ;  /* 0xfffe800408313981 */ /* 0x000f22000c2e1900 */
[----:B-1----:R-:W-:-:S04]  /*0300*/  IMAD.WIDE R10, R2, 0x4, R26 ;  /* 0x00000004020a7825 */ /* 0x002fc800078e021a */
[----:B-----5:R-:W-:Y:S01]  /*0310*/  IMAD.WIDE R6, R38, 0x4, R60 ;  /* 0x0000000426067825 */ /* 0x020fe200078e023c */
[----:B------:R0:W5:Y:S03]  /*0320*/  @P3 LDG.E.EL R50, desc[UR4][R10.64+-0x180] ;  /* 0xfffe80040a323981 */ /* 0x000166000c2e1900 */
[C---:B---3--:R-:W-:Y:S01]  /*0330*/  IMAD.WIDE R12, R2.reuse, 0x4, R24 ;  /* 0x00000004020c7825 */ /* 0x048fe200078e0218 */
[----:B------:R1:W3:Y:S04]  /*0340*/  @P3 LDG.E R58, desc[UR4][R6.64] ;  /* 0x00000004063a3981 */ /* 0x0002e8000c1e1900 */
[----:B------:R1:W3:Y:S01]  /*0350*/  @P3 LDG.E.EL R45, desc[UR4][R12.64+-0x180] ;  /* 0xfffe80040c2d3981 */ /* 0x0002e2000c2e1900 */
[----:B------:R-:W-:Y:S01]  /*0360*/  VIADD R17, R21, 0x1 ;  /* 0x0000000115117836 */ /* 0x000fe20000000000 */
[----:B------:R-:W-:Y:S01]  /*0370*/  ISETP.GE.AND P6, PT, R2, 0x60, PT ;  /* 0x000000600200780c */ /* 0x000fe20003fc6270 */
[----:B0-----:R-:W0:Y:S02]  /*0380*/  LDC.64 R10, c[0x0][0x220] ;  /* 0x00008800ff0a7b82 */ /* 0x001e240000000a00 */
[----:B-1----:R-:W-:-:S04]  /*0390*/  IMAD.HI R6, R17, 0x2ef7722f, RZ ;  /* 0x2ef7722f11067827 */ /* 0x002fc800078e02ff */
[----:B------:R-:W-:Y:S01]  /*03a0*/  IMAD.HI R5, R17, -0x7319a973, R16 ;  /* 0x8ce6568d11057827 */ /* 0x000fe200078e0210 */
[----:B------:R-:W-:-:S04]  /*03b0*/  SHF.R.U32.HI R7, RZ, 0x1f, R6 ;  /* 0x0000001fff077819 */ /* 0x000fc80000011606 */
[----:B------:R-:W-:Y:S02]  /*03c0*/  LEA.HI.SX32 R9, R6, R7, 0xe ;  /* 0x0000000706097211 */ /* 0x000fe400078f72ff */
[----:B------:R-:W1:Y:S01]  /*03d0*/  LDC.64 R6, c[0x0][0x210] ;  /* 0x00008400ff067b82 */ /* 0x000e620000000a00 */
[----:B------:R-:W-:Y:S02]  /*03e0*/  ISETP.GE.AND P5, PT, R21, 0x573600, PT ;  /* 0x005736001500780c */ /* 0x000fe40003fa6270 */
[----:B------:R-:W-:-:S04]  /*03f0*/  IMAD R9, R9, -0x15cd80, R17 ;  /* 0xffea328009097824 */ /* 0x000fc800078e0211 */
[----:B------:R-:W-:Y:S02]  /*0400*/  IMAD R9, R20, 0x57360, R9 ;  /* 0x0005736014097824 */ /* 0x000fe400078e0209 */
[----:B------:R-:W-:Y:S01]  /*0410*/  IMAD.WIDE R32, R2, 0x4, R34 ;  /* 0x0000000402207825 */ /* 0x000fe200078e0222 */
[----:B------:R-:W-:-:S03]  /*0420*/  MOV R42, RZ ;  /* 0x000000ff002a7202 */ /* 0x000fc60000000f00 */
[----:B0-----:R-:W-:Y:S01]  /*0430*/  IMAD.WIDE R56, R2, 0x4, R10 ;  /* 0x0000000402387825 */ /* 0x001fe200078e020a */
[----:B------:R-:W-:Y:S01]  /*0440*/  HFMA2.MMA R18, -RZ, RZ, 0, 0 ;  /* 0x00000000ff127435 */ /* 0x000fe200000001ff */
[----:B------:R-:W-:Y:S02]  /*0450*/  MOV R40, RZ ;  /* 0x000000ff00287202 */ /* 0x000fe40000000f00 */
[----:B------:R-:W-:Y:S02]  /*0460*/  IMAD.MOV.U32 R12, RZ, RZ, RZ ;  /* 0x000000ffff0c7224 */ /* 0x000fe400078e00ff */
[----:B------:R-:W-:Y:S01]  /*0470*/  IMAD.MOV.U32 R52, RZ, RZ, RZ ;  /* 0x000000ffff347224 */ /* 0x000fe200078e00ff */
[----:B--2---:R-:W-:-:S05]  /*0480*/  SEL R0, R0, RZ, P3 ;  /* 0x000000ff00007207 */ /* 0x004fca0001800000 */
[----:B------:R-:W-:Y:S01]  /*0490*/  FADD R41, R0, 0.0010000000474974513054 ;  /* 0x3a83126f00297421 */ /* 0x000fe20000000000 */
[----:B------:R-:W-:-:S05]  /*04a0*/  SEL R14, R14, RZ, P4 ;  /* 0x000000ff0e0e7207 */ /* 0x000fca0002000000 */
[----:B------:R-:W0:Y:S01]  /*04b0*/  MUFU.SQRT R41, R41 ;  /* 0x0000002900297308 */ /* 0x000e220000002000 */
[----:B------:R-:W-:-:S07]  /*04c0*/  FADD R39, R14, 0.0010000000474974513054 ;  /* 0x3a83126f0e277421 */ /* 0x000fce0000000000 */
[----:B------:R-:W2:Y:S01]  /*04d0*/  MUFU.SQRT R39, R39 ;  /* 0x0000002700277308 */ /* 0x000ea20000002000 */
[C---:B0-----:R-:W-:Y:S02]  /*04e0*/  FSETP.GT.AND P1, PT, R41.reuse, 8.50705917302346158658e+37, PT ;  /* 0x7e8000002900780b */ /* 0x041fe40003f24000 */
[----:B------:R-:W-:Y:S02]  /*04f0*/  SHF.R.U32.HI R0, RZ, 0x1f, R5 ;  /* 0x0000001fff007819 */ /* 0x000fe40000011605 */
[----:B------:R-:W-:Y:S02]  /*0500*/  FSETP.GEU.AND P2, PT, R41, 1.175494350822287508e-38, PT ;  /* 0x008000002900780b */ /* 0x000fe40003f4e000 */
[----:B------:R-:W-:Y:S02]  /*0510*/  LEA.HI.SX32 R5, R5, R0, 0x15 ;  /* 0x0000000005057211 */ /* 0x000fe400078faaff */
[----:B--2---:R-:W-:Y:S02]  /*0520*/  FSETP.GT.AND P0, PT, R39, 8.50705917302346158658e+37, PT ;  /* 0x7e8000002700780b */ /* 0x004fe40003f04000 */
[----:B------:R-:W-:-:S03]  /*0530*/  FSEL R54, R19, 1, P1 ;  /* 0x3f80000013367808 */ /* 0x000fc60000800000 */
[----:B------:R-:W-:Y:S01]  /*0540*/  @P1 FMUL R41, R41, 0.25 ;  /* 0x3e80000029291820 */ /* 0x000fe20000400000 */
[----:B------:R-:W-:Y:S01]  /*0550*/  FSETP.GEU.AND P1, PT, R39, 1.175494350822287508e-38, PT ;  /* 0x008000002700780b */ /* 0x000fe20003f2e000 */
[----:B------:R-:W-:Y:S01]  /*0560*/  IMAD.HI R0, R5, 0x2aaaaaab, RZ ;  /* 0x2aaaaaab05007827 */ /* 0x000fe200078e02ff */
[----:B------:R-:W-:-:S04]  /*0570*/  FSEL R53, R19, 1, P0 ;  /* 0x3f80000013357808 */ /* 0x000fc80000000000 */
[----:B------:R-:W-:Y:S01]  /*0580*/  SHF.R.U32.HI R3, RZ, 0x1f, R0 ;  /* 0x0000001fff037819 */ /* 0x000fe20000011600 */
[----:B------:R-:W-:-:S03]  /*0590*/  @P0 FMUL R39, R39, 0.25 ;  /* 0x3e80000027270820 */ /* 0x000fc60000400000 */
[----:B------:R-:W-:Y:S01]  /*05a0*/  LEA.HI R0, R0, R3, RZ, 0x1a ;  /* 0x0000000300007211 */ /* 0x000fe200078fd0ff */
[C---:B------:R-:W-:Y:S02]  /*05b0*/  IMAD R3, R20.reuse, -0x15cd80, R21 ;  /* 0xffea328014037824 */ /* 0x040fe400078e0215 */
[----:B------:R-:W-:Y:S01]  /*05c0*/  @!P1 FMUL R39, R39, 16777216 ;  /* 0x4b80000027279820 */ /* 0x000fe20000400000 */
[----:B------:R-:W-:Y:S01]  /*05d0*/  @!P1 FMUL R53, R53, 16777216 ;  /* 0x4b80000035359820 */ /* 0x000fe20000400000 */
[----:B------:R-:W-:Y:S01]  /*05e0*/  ISETP.LT.AND P1, PT, R21, 0x573600, !P6 ;  /* 0x005736001500780c */ /* 0x000fe20007721270 */
[----:B------:R-:W-:Y:S02]  /*05f0*/  IMAD R3, R20, 0x57360, R3 ;  /* 0x0005736014037824 */ /* 0x000fe400078e0203 */
[----:B------:R-:W-:Y:S02]  /*0600*/  IMAD R13, R0, -0x180, R5 ;  /* 0xfffffe80000d7824 */ /* 0x000fe400078e0205 */
[----:B-1----:R-:W-:-:S04]  /*0610*/  IMAD.WIDE R22, R3, 0x4, R6 ;  /* 0x0000000403167825 */ /* 0x002fc800078e0206 */
[----:B------:R-:W-:Y:S01]  /*0620*/  IMAD.MOV.U32 R3, RZ, RZ, RZ ;  /* 0x000000ffff037224 */ /* 0x000fe200078e00ff */
[----:B------:R-:W-:-:S03]  /*0630*/  ISETP.LT.AND P0, PT, R13, 0x60, !P5 ;  /* 0x000000600d00780c */ /* 0x000fc60006f01270 */
[----:B------:R-:W2:Y:S04]  /*0640*/  @P1 LDG.E.EL R42, desc[UR4][R56.64] ;  /* 0x00000004382a1981 */ /* 0x000ea8000c2e1900 */
[----:B------:R0:W2:Y:S01]  /*0650*/  @P1 LDG.E R3, desc[UR4][R22.64] ;  /* 0x0000000416031981 */ /* 0x0000a2000c1e1900 */
[----:B------:R-:W-:Y:S01]  /*0660*/  IMAD.WIDE R6, R9, 0x4, R6 ;  /* 0x0000000409067825 */ /* 0x000fe200078e0206 */
[----:B------:R-:W-:-:S06]  /*0670*/  CS2R R8, SRZ ;  /* 0x0000000000087805 */ /* 0x000fcc000001ff00 */
[----:B------:R1:W2:Y:S01]  /*0680*/  @P0 LDG.E R8, desc[UR4][R6.64] ;  /* 0x0000000406080981 */ /* 0x0002a2000c1e1900 */
[----:B0-----:R-:W0:Y:S01]  /*0690*/  LDC.64 R22, c[0x0][0x228] ;  /* 0x00008a00ff167b82 */ /* 0x001e220000000a00 */
[----:B------:R-:W-:-:S05]  /*06a0*/  IMAD.WIDE R10, R13, 0x4, R10 ;  /* 0x000000040d0a7825 */ /* 0x000fca00078e020a */
[----:B------:R3:W2:Y:S01]  /*06b0*/  @P0 LDG.E.EL R15, desc[UR4][R10.64] ;  /* 0x000000040a0f0981 */ /* 0x0006a2000c2e1900 */
[----:B-1----:R-:W-:-:S06]  /*06c0*/  CS2R R6, SRZ ;  /* 0x0000000000067805 */ /* 0x002fcc000001ff00 */
[----:B------:R1:W2:Y:S01]  /*06d0*/  @P1 LDG.E.EL R7, desc[UR4][R32.64] ;  /* 0x0000000420071981 */ /* 0x0002a2000c2e1900 */
[----:B---3--:R-:W-:Y:S01]  /*06e0*/  CS2R R10, SRZ ;  /* 0x00000000000a7805 */ /* 0x008fe2000001ff00 */
[----:B-1----:R-:W1:Y:S01]  /*06f0*/  LDC.64 R32, c[0x0][0x230] ;  /* 0x00008c00ff207b82 */ /* 0x002e620000000a00 */
[----:B0-----:R-:W-:-:S04]  /*0700*/  IMAD.WIDE R56, R2, 0x4, R22 ;  /* 0x0000000402387825 */ /* 0x001fc800078e0216 */
[----:B------:R-:W-:Y:S01]  /*0710*/  IMAD.WIDE R22, R13, 0x4, R22 ;  /* 0x000000040d167825 */ /* 0x000fe200078e0216 */
[----:B------:R-:W-:-:S03]  /*0720*/  IADD3 R0, R13, -0x60, RZ ;  /* 0xffffffa00d007810 */ /* 0x000fc60007ffe0ff */
[----:B------:R-:W-:Y:S01]  /*0730*/  @!P2 FMUL R41, R41, 16777216 ;  /* 0x4b8000002929a820 */ /* 0x000fe20000400000 */
[----:B------:R-:W-:Y:S01]  /*0740*/  SEL R58, R58, RZ, P3 ;  /* 0x000000ff3a3a7207 */ /* 0x000fe20001800000 */
[----:B------:R-:W-:Y:S01]  /*0750*/  IMAD R5, R5, -0xe89, R17 ;  /* 0xfffff17705057824 */ /* 0x000fe200078e0211 */
[----:B------:R0:W3:Y:S01]  /*0760*/  @P0 LDG.E.EL R11, desc[UR4][R22.64] ;  /* 0x00000004160b0981 */ /* 0x0000e2000c2e1900 */
[----:B------:R-:W-:Y:S01]  /*0770*/  VIADD R17, R13, 0xffffff40 ;  /* 0xffffff400d117836 */ /* 0x000fe20000000000 */
[----:B----4-:R-:W-:Y:S01]  /*0780*/  SEL R49, R49, RZ, P3 ;  /* 0x000000ff31317207 */ /* 0x010fe20001800000 */
[----:B------:R-:W-:Y:S01]  /*0790*/  IMAD.MOV.U32 R14, RZ, RZ, RZ ;  /* 0x000000ffff0e7224 */ /* 0x000fe200078e00ff */
[----:B-----5:R-:W-:Y:S01]  /*07a0*/  SEL R50, R50, RZ, P3 ;  /* 0x000000ff32327207 */ /* 0x020fe20001800000 */
[----:B------:R-:W-:Y:S01]  /*07b0*/  @!P2 FMUL R54, R54, 16777216 ;  /* 0x4b8000003636a820 */ /* 0x000fe20000400000 */
[----:B------:R-:W-:Y:S01]  /*07c0*/  SEL R45, R45, RZ, P3 ;  /* 0x000000ff2d2d7207 */ /* 0x000fe20001800000 */
[----:B------:R-:W-:Y:S01]  /*07d0*/  IMAD.WIDE R34, R13, 0x4, R34 ;  /* 0x000000040d227825 */ /* 0x000fe200078e0222 */
[----:B------:R-:W4:Y:S01]  /*07e0*/  @P1 LDG.E.EL R9, desc[UR4][R56.64] ;  /* 0x0000000438091981 */ /* 0x000f22000c2e1900 */
[----:B0-----:R-:W0:Y:S01]  /*07f0*/  LDC.64 R22, c[0x0][0x260] ;  /* 0x00009800ff167b82 */ /* 0x001e220000000a00 */
[----:B------:R-:W-:-:S02]  /*0800*/  ISETP.LT.U32.AND P2, PT, R0, 0x60, !P5 ;  /* 0x000000600000780c */ /* 0x000fc40006f41070 */
[----:B------:R1:W5:Y:S01]  /*0810*/  @P0 LDG.E.EL R14, desc[UR4][R34.64] ;  /* 0x00000004220e0981 */ /* 0x000362000c2e1900 */
[----:B------:R-:W-:Y:S01]  /*0820*/  ISETP.LT.U32.AND P3, PT, R17, 0x60, !P5 ;  /* 0x000000601100780c */ /* 0x000fe20006f61070 */
[----:B------:R-:W-:-:S04]  /*0830*/  IMAD.WIDE R28, R13, 0x4, R28 ;  /* 0x000000040d1c7825 */ /* 0x000fc800078e021c */
[----:B------:R-:W-:-:S04]  /*0840*/  IMAD.WIDE R30, R13, 0x4, R30 ;  /* 0x000000040d1e7825 */ /* 0x000fc800078e021e */
[--C-:B-1----:R-:W-:Y:S01]  /*0850*/  IMAD.WIDE R34, R2, 0x4, R32.reuse ;  /* 0x0000000402227825 */ /* 0x102fe200078e0220 */
[----:B------:R1:W2:Y:S03]  /*0860*/  @P2 LDG.E.EL R18, desc[UR4][R28.64+-0x180] ;  /* 0xfffe80041c122981 */ /* 0x0002a6000c2e1900 */
[----:B------:R-:W-:Y:S01]  /*0870*/  IMAD.WIDE R32, R13, 0x4, R32 ;  /* 0x000000040d207825 */ /* 0x000fe200078e0220 */
[----:B------:R1:W2:Y:S01]  /*0880*/  @P1 LDG.E.EL R10, desc[UR4][R34.64] ;  /* 0x00000004220a1981 */ /* 0x0002a2000c2e1900 */
[----:B------:R-:W-:-:S03]  /*0890*/  CS2R R56, SRZ ;  /* 0x0000000000387805 */ /* 0x000fc6000001ff00 */
[----:B------:R1:W2:Y:S02]  /*08a0*/  @P0 LDG.E.EL R6, desc[UR4][R32.64] ;  /* 0x0000000420060981 */ /* 0x0002a4000c2e1900 */
[----:B-1----:R-:W1:Y:S02]  /*08b0*/  LDC.64 R28, c[0x0][0x278] ;  /* 0x00009e00ff1c7b82 */ /* 0x002e640000000a00 */
[----:B------:R0:W2:Y:S01]  /*08c0*/  @P3 LDG.E.EL R40, desc[UR4][R30.64+-0x300] ;  /* 0xfffd00041e283981 */ /* 0x0000a2000c2e1900 */
[----:B------:R-:W-:Y:S01]  /*08d0*/  IADD3 R35, R38, -0x57360, RZ ;  /* 0xfffa8ca026237810 */ /* 0x000fe20007ffe0ff */
[----:B------:R-:W-:-:S04]  /*08e0*/  IMAD.WIDE R32, R13, 0x4, R26 ;  /* 0x000000040d207825 */ /* 0x000fc800078e021a */
[----:B------:R-:W1:Y:S01]  /*08f0*/  LDC.64 R26, c[0x0][0x268] ;  /* 0x00009a00ff1a7b82 */ /* 0x000e620000000a00 */
[----:B0-----:R-:W-:-:S05]  /*0900*/  IMAD.WIDE R34, R35, 0x4, R22 ;  /* 0x0000000423227825 */ /* 0x001fca00078e0216 */
[----:B------:R0:W2:Y:S02]  /*0910*/  @P4 LDG.E R57, desc[UR4][R34.64] ;  /* 0x0000000422394981 */ /* 0x0000a4000c1e1900 */
[----:B------:R-:W1:Y:S01]  /*0920*/  LDC.64 R30, c[0x0][0x280] ;  /* 0x0000a000ff1e7b82 */ /* 0x000e620000000a00 */
[----:B------:R-:W-:Y:S01]  /*0930*/  IMAD R5, R0, 0xe89, R5 ;  /* 0x00000e8900057824 */ /* 0x000fe200078e0205 */
[----:B0-----:R-:W0:Y:S03]  /*0940*/  MUFU.RCP R34, R39 ;  /* 0x0000002700227308 */ /* 0x001e260000001000 */
[----:B------:R-:W-:Y:S02]  /*0950*/  IMAD R20, R20, 0x57360, R5 ;  /* 0x0005736014147824 */ /* 0x000fe400078e0205 */
[----:B------:R-:W-:Y:S02]  /*0960*/  IMAD.MOV.U32 R5, RZ, RZ, RZ ;  /* 0x000000ffff057224 */ /* 0x000fe400078e00ff */
[----:B------:R-:W-:-:S04]  /*0970*/  IMAD.WIDE R36, R13, 0x4, R36 ;  /* 0x000000040d247825 */ /* 0x000fc800078e0224 */
[----:B------:R1:W3:Y:S04]  /*0980*/  @P2 LDG.E.EL R5, desc[UR4][R32.64+-0x180] ;  /* 0xfffe800420052981 */ /* 0x0002e8000c2e1900 */
[----:B------:R1:W3:Y:S01]  /*0990*/  @P2 LDG.E.EL R12, desc[UR4][R36.64+-0x180] ;  /* 0xfffe8004240c2981 */ /* 0x0002e2000c2e1900 */
[----:B0-----:R-:W-:Y:S01]  /*09a0*/  FMUL R53, R34, R53 ;  /* 0x0000003522357220 */ /* 0x001fe20000400000 */
[----:B-1----:R-:W-:-:S04]  /*09b0*/  IMAD.WIDE R34, R2, 0x4, R30 ;  /* 0x0000000402227825 */ /* 0x002fc800078e021e */
[C---:B------:R-:W-:Y:S01]  /*09c0*/  IMAD.WIDE R32, R2.reuse, 0x4, R26 ;  /* 0x0000000402207825 */ /* 0x040fe200078e021a */
[----:B------:R0:W3:Y:S03]  /*09d0*/  @P4 LDG.E.EL R52, desc[UR4][R34.64+-0x300] ;  /* 0xfffd000422344981 */ /* 0x0000e6000c2e1900 */
[C---:B------:R-:W-:Y:S01]  /*09e0*/  IMAD.WIDE R36, R2.reuse, 0x4, R28 ;  /* 0x0000000402247825 */ /* 0x040fe200078e021c */
[----:B------:R-:W4:Y:S04]  /*09f0*/  @P4 LDG.E.EL R44, desc[UR4][R32.64+-0x300] ;  /* 0xfffd0004202c4981 */ /* 0x000f28000c2e1900 */
[----:B------:R1:W5:Y:S01]  /*0a00*/  @P4 LDG.E.EL R51, desc[UR4][R36.64+-0x300] ;  /* 0xfffd000424334981 */ /* 0x000362000c2e1900 */
[----:B0-----:R-:W1:Y:S01]  /*0a10*/  LDC.64 R34, c[0x0][0x298] ;  /* 0x0000a600ff227b82 */ /* 0x001e620000000a00 */
[C---:B------:R-:W-:Y:S01]  /*0a20*/  ISETP.GT.AND P6, PT, R2.reuse, 0x11f, PT ;  /* 0x0000011f0200780c */ /* 0x040fe20003fc4270 */
[----:B------:R-:W-:Y:S01]  /*0a30*/  IMAD.MOV.U32 R47, RZ, RZ, RZ ;  /* 0x000000ffff2f7224 */ /* 0x000fe200078e00ff */
[----:B--2---:R-:W-:Y:S01]  /*0a40*/  SEL R57, R57, RZ, P4 ;  /* 0x000000ff39397207 */ /* 0x004fe20002000000 */
[----:B-1----:R-:W-:Y:S01]  /*0a50*/  IMAD.WIDE R36, R2, 0x4, R34 ;  /* 0x0000000402247825 */ /* 0x002fe200078e0222 */
[----:B------:R-:W0:Y:S01]  /*0a60*/  MUFU.RCP R41, R41 ;  /* 0x0000002900297308 */ /* 0x000e220000001000 */
[----:B------:R-:W-:-:S02]  /*0a70*/  P2R R43, PR, RZ, 0x2 ;  /* 0x00000002ff2b7803 */ /* 0x000fc40000000000 */
[----:B------:R-:W1:Y:S01]  /*0a80*/  LDC.64 R32, c[0x0][0x288] ;  /* 0x0000a200ff207b82 */ /* 0x000e620000000a00 */
[----:B---3--:R-:W-:Y:S02]  /*0a90*/  SEL R52, R52, RZ, P4 ;  /* 0x000000ff34347207 */ /* 0x008fe40002000000 */
[----:B----4-:R-:W-:Y:S02]  /*0aa0*/  SEL R44, R44, RZ, P4 ;  /* 0x000000ff2c2c7207 */ /* 0x010fe40002000000 */
[----:B-----5:R-:W-:Y:S02]  /*0ab0*/  SEL R51, R51, RZ, P4 ;  /* 0x000000ff33337207 */ /* 0x020fe40002000000 */
[----:B------:R-:W-:-:S13]  /*0ac0*/  ISETP.LT.AND P4, PT, R21, 0x573600, P6 ;  /* 0x005736001500780c */ /* 0x000fda0003781270 */
[----:B------:R-:W2:Y:S01]  /*0ad0*/  @P4 LDG.E.EL R47, desc[UR4][R36.64+-0x480] ;  /* 0xfffb8004242f4981 */ /* 0x000ea2000c2e1900 */
[----:B------:R-:W-:-:S05]  /*0ae0*/  IMAD.WIDE R60, R20, 0x4, R60 ;  /* 0x00000004143c7825 */ /* 0x000fca00078e023c */
[----:B------:R-:W3:Y:S01]  /*0af0*/  @P2 LDG.E R16, desc[UR4][R60.64] ;  /* 0x000000043c102981 */ /* 0x000ee2000c1e1900 */
[----:B------:R-:W-:Y:S01]  /*0b00*/  ISETP.GT.AND P5, PT, R13, 0x11f, !P5 ;  /* 0x0000011f0d00780c */ /* 0x000fe20006fa4270 */
[----:B0-----:R-:W-:Y:S01]  /*0b10*/  FMUL R54, R41, R54 ;  /* 0x0000003629367220 */ /* 0x001fe20000400000 */
[----:B------:R-:W-:Y:S01]  /*0b20*/  HFMA2.MMA R41, -RZ, RZ, 0, 0 ;  /* 0x00000000ff297435 */ /* 0x000fe200000001ff */
[----:B------:R-:W-:-:S10]  /*0b30*/  IMAD.WIDE R34, R13, 0x4, R34 ;  /* 0x000000040d227825 */ /* 0x000fd400078e0222 */
[----:B------:R0:W4:Y:S02]  /*0b40*/  @P5 LDG.E.EL R41, desc[UR4][R34.64+-0x480] ;  /* 0xfffb800422295981 */ /* 0x000124000c2e1900 */
[----:B0-----:R-:W0:Y:S01]  /*0b50*/  LDC.64 R34, c[0x0][0x290] ;  /* 0x0000a400ff227b82 */ /* 0x001e220000000a00 */
[----:B------:R-:W-:-:S05]  /*0b60*/  IADD3 R39, R38, -0xae6c0, RZ ;  /* 0xfff5194026277810 */ /* 0x000fca0007ffe0ff */
[----:B-1----:R-:W-:-:S05]  /*0b70*/  IMAD.WIDE R38, R39, 0x4, R32 ;  /* 0x0000000427267825 */ /* 0x002fca00078e0220 */
[----:B------:R-:W5:Y:S01]  /*0b80*/  @P4 LDG.E R59, desc[UR4][R38.64] ;  /* 0x00000004263b4981 */ /* 0x000f62000c1e1900 */
[----:B--2---:R-:W-:-:S05]  /*0b90*/  SEL R47, R47, RZ, P4 ;  /* 0x000000ff2f2f7207 */ /* 0x004fca0002000000 */
[----:B------:R-:W-:-:S04]  /*0ba0*/  FADD R47, R47, 0.0010000000474974513054 ;  /* 0x3a83126f2f2f7421 */ /* 0x000fc80000000000 */
[----:B------:R-:W1:Y:S02]  /*0bb0*/  MUFU.SQRT R60, R47 ;  /* 0x0000002f003c7308 */ /* 0x000e640000002000 */
[C---:B-1----:R-:W-:Y:S02]  /*0bc0*/  FSETP.GT.AND P1, PT, R60.reuse, 8.50705917302346158658e+37, PT ;  /* 0x7e8000003c00780b */ /* 0x042fe40003f24000 */
[----:B------:R-:W-:-:S11]  /*0bd0*/  FSETP.GEU.AND P6, PT, R60, 1.175494350822287508e-38, PT ;  /* 0x008000003c00780b */ /* 0x000fd60003fce000 */
[----:B------:R-:W-:-:S04]  /*0be0*/  @P1 FMUL R60, R60, 0.25 ;  /* 0x3e8000003c3c1820 */ /* 0x000fc80000400000 */
[----:B------:R-:W-:-:S04]  /*0bf0*/  @!P6 FMUL R60, R60, 16777216 ;  /* 0x4b8000003c3ce820 */ /* 0x000fc80000400000 */
[----:B------:R-:W1:Y:S01]  /*0c00*/  MUFU.RCP R55, R60 ;  /* 0x0000003c00377308 */ /* 0x000e620000001000 */
[----:B------:R-:W-:-:S05]  /*0c10*/  FSEL R36, R19, 1, P1 ;  /* 0x3f80000013247808 */ /* 0x000fca0000800000 */
[----:B------:R-:W-:-:S04]  /*0c20*/  @!P6 FMUL R36, R36, 16777216 ;  /* 0x4b8000002424e820 */ /* 0x000fc80000400000 */
[----:B-1----:R-:W-:Y:S01]  /*0c30*/  FMUL R55, R55, R36 ;  /* 0x0000002437377220 */ /* 0x002fe20000400000 */
[----:B0-----:R-:W-:-:S05]  /*0c40*/  IMAD.WIDE R36, R2, 0x4, R34 ;  /* 0x0000000402247825 */ /* 0x001fca00078e0222 */
[----:B------:R0:W2:Y:S02]  /*0c50*/  @P4 LDG.E.EL R56, desc[UR4][R36.64+-0x480] ;  /* 0xfffb800424384981 */ /* 0x0000a4000c2e1900 */
[----:B0-----:R-:W0:Y:S02]  /*0c60*/  LDC.64 R36, c[0x0][0x2a0] ;  /* 0x0000a800ff247b82 */ /* 0x001e240000000a00 */
[----:B0-----:R-:W-:-:S05]  /*0c70*/  IMAD.WIDE R38, R2, 0x4, R36 ;  /* 0x0000000402267825 */ /* 0x001fca00078e0224 */
[----:B------:R0:W3:Y:S02]  /*0c80*/  @P4 LDG.E.EL R48, desc[UR4][R38.64+-0x480] ;  /* 0xfffb800426304981 */ /* 0x0000e4000c2e1900 */
[----:B0-----:R-:W0:Y:S01]  /*0c90*/  LDC.64 R38, c[0x0][0x2a8] ;  /* 0x0000aa00ff267b82 */ /* 0x001e220000000a00 */
[----:B------:R-:W-:Y:S02]  /*0ca0*/  IMAD.MOV.U32 R47, RZ, RZ, RZ ;  /* 0x000000ffff2f7224 */ /* 0x000fe400078e00ff */
[----:B0-----:R-:W-:-:S05]  /*0cb0*/  IMAD.WIDE R60, R2, 0x4, R38 ;  /* 0x00000004023c7825 */ /* 0x001fca00078e0226 */
[----:B------:R-:W3:Y:S01]  /*0cc0*/  @P4 LDG.E.EL R47, desc[UR4][R60.64+-0x480] ;  /* 0xfffb80043c2f4981 */ /* 0x000ee2000c2e1900 */
[----:B-----5:R-:W-:Y:S01]  /*0cd0*/  SEL R59, R59, RZ, P4 ;  /* 0x000000ff3b3b7207 */ /* 0x020fe20002000000 */
[----:B------:R-:W-:-:S04]  /*0ce0*/  FADD R44, R57, -R44 ;  /* 0x8000002c392c7221 */ /* 0x000fc80000000000 */
[----:B------:R-:W-:Y:S01]  /*0cf0*/  FMUL R44, R53, R44 ;  /* 0x0000002c352c7220 */ /* 0x000fe20000400000 */
[----:B------:R-:W-:-:S03]  /*0d00*/  ISETP.GE.U32.AND P1, PT, R4, 0x60, PT ;  /* 0x000000600400780c */ /* 0x000fc60003f26070 */
[----:B------:R-:W-:Y:S01]  /*0d10*/  FFMA R44, R51, R44, R52 ;  /* 0x0000002c332c7223 */ /* 0x000fe20000000034 */
[----:B------:R-:W-:Y:S01]  /*0d20*/  FADD R49, R58, -R49 ;  /* 0x800000313a317221 */ /* 0x000fe20000000000 */
[----:B------:R-:W-:-:S03]  /*0d30*/  ISETP.GE.U32.AND P6, PT, R46, 0x60, PT ;  /* 0x000000602e00780c */ /* 0x000fc60003fc6070 */
[----:B------:R-:W-:-:S04]  /*0d40*/  FMUL R49, R54, R49 ;  /* 0x0000003136317220 */ /* 0x000fc80000400000 */
[----:B------:R-:W-:Y:S01]  /*0d50*/  FFMA R45, R50, R49, R45 ;  /* 0x00000031322d7223 */ /* 0x000fe2000000002d */
[----:B------:R-:W-:Y:S02]  /*0d60*/  SEL R12, R12, RZ, P2 ;  /* 0x000000ff0c0c7207 */ /* 0x000fe40001000000 */
[----:B------:R-:W-:Y:S02]  /*0d70*/  SEL R15, R15, RZ, P0 ;  /* 0x000000ff0f0f7207 */ /* 0x000fe40000000000 */
[----:B------:R-:W-:Y:S02]  /*0d80*/  SEL R8, R8, RZ, P0 ;  /* 0x000000ff08087207 */ /* 0x000fe40000000000 */
[----:B------:R-:W-:Y:S02]  /*0d90*/  SEL R11, R11, RZ, P0 ;  /* 0x000000ff0b0b7207 */ /* 0x000fe40000000000 */
[----:B------:R-:W-:Y:S02]  /*0da0*/  SEL R6, R6, RZ, P0 ;  /* 0x000000ff06067207 */ /* 0x000fe40000000000 */
[----:B------:R-:W-:-:S05]  /*0db0*/  SEL R40, R40, RZ, P3 ;  /* 0x000000ff28287207 */ /* 0x000fca0001800000 */
[----:B------:R-:W-:Y:S01]  /*0dc0*/  FADD R40, R40, 0.0010000000474974513054 ;  /* 0x3a83126f28287421 */ /* 0x000fe20000000000 */
[----:B----4-:R-:W-:Y:S01]  /*0dd0*/  SEL R41, R41, RZ, P5 ;  /* 0x000000ff29297207 */ /* 0x010fe20002800000 */
[----:B------:R-:W-:-:S04]  /*0de0*/  IMAD.WIDE R24, R13, 0x4, R24 ;  /* 0x000000040d187825 */ /* 0x000fc800078e0218 */
[----:B------:R-:W-:-:S04]  /*0df0*/  IMAD.WIDE R26, R13, 0x4, R26 ;  /* 0x000000040d1a7825 */ /* 0x000fc800078e021a */
[----:B------:R-:W-:-:S04]  /*0e00*/  IMAD.WIDE R28, R13, 0x4, R28 ;  /* 0x000000040d1c7825 */ /* 0x000fc800078e021c */
[----:B------:R-:W-:-:S04]  /*0e10*/  IMAD.WIDE R34, R13, 0x4, R34 ;  /* 0x000000040d227825 */ /* 0x000fc800078e0222 */
[----:B------:R-:W-:Y:S01]  /*0e20*/  IMAD.WIDE R30, R13, 0x4, R30 ;  /* 0x000000040d1e7825 */ /* 0x000fe200078e021e */
[----:B--2---:R-:W-:-:S05]  /*0e30*/  SEL R56, R56, RZ, P4 ;  /* 0x000000ff38387207 */ /* 0x004fca0002000000 */
[----:B------:R-:W-:-:S04]  /*0e40*/  FADD R56, R59, -R56 ;  /* 0x800000383b387221 */ /* 0x000fc80000000000 */
[----:B------:R-:W-:Y:S01]  /*0e50*/  FMUL R55, R55, R56 ;  /* 0x0000003837377220 */ /* 0x000fe20000400000 */
[----:B---3--:R-:W-:Y:S02]  /*0e60*/  SEL R48, R48, RZ, P4 ;  /* 0x000000ff30307207 */ /* 0x008fe40002000000 */
[----:B------:R-:W-:-:S05]  /*0e70*/  SEL R47, R47, RZ, P4 ;  /* 0x000000ff2f2f7207 */ /* 0x000fca0002000000 */
[----:B------:R-:W-:-:S05]  /*0e80*/  FFMA R47, R48, R55, R47 ;  /* 0x00000037302f7223 */ /* 0x000fca000000002f */
[----:B------:R-:W-:-:S04]  /*0e90*/  FSETP.GEU.AND P4, PT, R47, RZ, PT ;  /* 0x000000ff2f00720b */ /* 0x000fc80003f8e000 */
[----:B------:R-:W-:Y:S02]  /*0ea0*/  FSEL R47, R47, RZ, P4 ;  /* 0x000000ff2f2f7208 */ /* 0x000fe40002000000 */
[----:B------:R-:W-:-:S04]  /*0eb0*/  FSETP.GEU.AND P4, PT, R44, RZ, PT ;  /* 0x000000ff2c00720b */ /* 0x000fc80003f8e000 */
[----:B------:R-:W-:Y:S02]  /*0ec0*/  FSEL R4, R44, RZ, P4 ;  /* 0x000000ff2c047208 */ /* 0x000fe40002000000 */
[----:B------:R-:W-:-:S04]  /*0ed0*/  ISETP.GT.AND P4, PT, R2, 0x11f, PT ;  /* 0x0000011f0200780c */ /* 0x000fc80003f84270 */
[----:B------:R-:W-:Y:S02]  /*0ee0*/  @P1 FSEL R4, R47, RZ, P4 ;  /* 0x000000ff2f041208 */ /* 0x000fe40002000000 */
[----:B------:R-:W-:-:S04]  /*0ef0*/  ISETP.NE.AND P1, PT, R43, RZ, PT ;  /* 0x000000ff2b00720c */ /* 0x000fc80003f25270 */
[----:B------:R-:W-:Y:S02]  /*0f00*/  SEL R42, R42, RZ, P1 ;  /* 0x000000ff2a2a7207 */ /* 0x000fe40000800000 */
[----:B------:R-:W-:-:S03]  /*0f10*/  FSETP.GEU.AND P4, PT, R45, RZ, PT ;  /* 0x000000ff2d00720b */ /* 0x000fc60003f8e000 */
[----:B------:R-:W-:Y:S01]  /*0f20*/  FADD R43, R42, 0.0010000000474974513054 ;  /* 0x3a83126f2a2b7421 */ /* 0x000fe20000000000 */
[----:B------:R-:W-:-:S03]  /*0f30*/  @!P6 FSEL R4, R45, RZ, P4 ;  /* 0x000000ff2d04e208 */ /* 0x000fc60002000000 */
[----:B------:R-:W0:Y:S02]  /*0f40*/  MUFU.SQRT R45, R43 ;  /* 0x0000002b002d7308 */ /* 0x000e240000002000 */
[C---:B0-----:R-:W-:Y:S02]  /*0f50*/  FSETP.GT.AND P4, PT, R45.reuse, 8.50705917302346158658e+37, PT ;  /* 0x7e8000002d00780b */ /* 0x041fe40003f84000 */
[----:B------:R-:W-:-:S11]  /*0f60*/  FSETP.GEU.AND P6, PT, R45, 1.175494350822287508e-38, PT ;  /* 0x008000002d00780b */ /* 0x000fd60003fce000 */
[----:B------:R-:W-:-:S04]  /*0f70*/  @P4 FMUL R45, R45, 0.25 ;  /* 0x3e8000002d2d4820 */ /* 0x000fc80000400000 */
[----:B------:R-:W-:-:S04]  /*0f80*/  @!P6 FMUL R45, R45, 16777216 ;  /* 0x4b8000002d2de820 */ /* 0x000fc80000400000 */
[----:B------:R0:W-:Y:S01]  /*0f90*/  MUFU.RCP R42, R45 ;  /* 0x0000002d002a7308 */ /* 0x0001e20000001000 */
[----:B------:R-:W-:Y:S01]  /*0fa0*/  FADD R44, R15, 0.0010000000474974513054 ;  /* 0x3a83126f0f2c7421 */ /* 0x000fe20000000000 */
[----:B0-----:R-:W-:-:S06]  /*0fb0*/  FADD R45, R12, 0.0010000000474974513054 ;  /* 0x3a83126f0c2d7421 */ /* 0x001fcc0000000000 */
[----:B------:R-:W-:Y:S08]  /*0fc0*/  MUFU.SQRT R43, R44 ;  /* 0x0000002c002b7308 */ /* 0x000ff00000002000 */
[----:B------:R-:W0:Y:S01]  /*0fd0*/  MUFU.SQRT R45, R45 ;  /* 0x0000002d002d7308 */ /* 0x000e220000002000 */
[----:B------:R-:W-:Y:S02]  /*0fe0*/  SEL R3, R3, RZ, P1 ;  /* 0x000000ff03037207 */ /* 0x000fe40000800000 */
[----:B------:R-:W-:-:S02]  /*0ff0*/  SEL R12, R7, RZ, P1 ;  /* 0x000000ff070c7207 */ /* 0x000fc40000800000 */
[----:B------:R-:W-:Y:S02]  /*1000*/  SEL R9, R9, RZ, P1 ;  /* 0x000000ff09097207 */ /* 0x000fe40000800000 */
[----:B------:R-:W-:Y:S02]  /*1010*/  SEL R10, R10, RZ, P1 ;  /* 0x000000ff0a0a7207 */ /* 0x000fe40000800000 */
[----:B------:R-:W-:Y:S02]  /*1020*/  FSEL R47, R19, 1, P4 ;  /* 0x3f800000132f7808 */ /* 0x000fe40002000000 */
[----:B------:R-:W-:Y:S02]  /*1030*/  SEL R7, R14, RZ, P0 ;  /* 0x000000ff0e077207 */ /* 0x000fe40000000000 */
[C---:B0-----:R-:W-:Y:S02]  /*1040*/  FSETP.GT.AND P1, PT, R45.reuse, 8.50705917302346158658e+37, PT ;  /* 0x7e8000002d00780b */ /* 0x041fe40003f24000 */
[----:B------:R-:W-:-:S02]  /*1050*/  FSETP.GEU.AND P0, PT, R45, 1.175494350822287508e-38, PT ;  /* 0x008000002d00780b */ /* 0x000fc40003f0e000 */
[----:B------:R-:W-:Y:S01]  /*1060*/  FSETP.GT.AND P4, PT, R43, 8.50705917302346158658e+37, PT ;  /* 0x7e8000002b00780b */ /* 0x000fe20003f84000 */
[----:B------:R-:W-:Y:S01]  /*1070*/  @!P6 FMUL R47, R47, 16777216 ;  /* 0x4b8000002f2fe820 */ /* 0x000fe20000400000 */
[----:B------:R-:W-:Y:S01]  /*1080*/  FSETP.GEU.AND P6, PT, R43, 1.175494350822287508e-38, PT ;  /* 0x008000002b00780b */ /* 0x000fe20003fce000 */
[----:B------:R-:W0:Y:S06]  /*1090*/  MUFU.SQRT R44, R40 ;  /* 0x00000028002c7308 */ /* 0x000e2c0000002000 */
[----:B------:R-:W-:-:S04]  /*10a0*/  @P1 FMUL R45, R45, 0.25 ;  /* 0x3e8000002d2d1820 */ /* 0x000fc80000400000 */
[----:B------:R-:W-:Y:S01]  /*10b0*/  @!P0 FMUL R45, R45, 16777216 ;  /* 0x4b8000002d2d8820 */ /* 0x000fe20000400000 */
[----:B------:R-:W-:-:S03]  /*10c0*/  @P4 FMUL R43, R43, 0.25 ;  /* 0x3e8000002b2b4820 */ /* 0x000fc60000400000 */
[----:B------:R-:W1:Y:S01]  /*10d0*/  MUFU.RCP R14, R45 ;  /* 0x0000002d000e7308 */ /* 0x000e620000001000 */
[----:B------:R-:W-:Y:S01]  /*10e0*/  @!P6 FMUL R43, R43, 16777216 ;  /* 0x4b8000002b2be820 */ /* 0x000fe20000400000 */
[----:B------:R-:W-:Y:S01]  /*10f0*/  FMUL R42, R42, R47 ;  /* 0x0000002f2a2a7220 */ /* 0x000fe20000400000 */
[----:B------:R-:W-:Y:S01]  /*1100*/  FADD R47, R41, 0.0010000000474974513054 ;  /* 0x3a83126f292f7421 */ /* 0x000fe20000000000 */
[----:B------:R-:W-:-:S04]  /*1110*/  FSEL R46, R19, 1, P4 ;  /* 0x3f800000132e7808 */ /* 0x000fc80002000000 */
[----:B------:R2:W3:Y:S01]  /*1120*/  MUFU.RCP R15, R43 ;  /* 0x0000002b000f7308 */ /* 0x0004e20000001000 */
[----:B0-----:R-:W-:Y:S02]  /*1130*/  FSETP.GT.AND P4, PT, R44, 8.50705917302346158658e+37, PT ;  /* 0x7e8000002c00780b */ /* 0x001fe40003f84000 */
[----:B--2---:R-:W-:-:S05]  /*1140*/  FSEL R43, R19, 1, P1 ;  /* 0x3f800000132b7808 */ /* 0x004fca0000800000 */
[----:B------:R-:W0:Y:S01]  /*1150*/  MUFU.SQRT R40, R47 ;  /* 0x0000002f00287308 */ /* 0x000e220000002000 */
[----:B------:R-:W-:Y:S01]  /*1160*/  @!P0 FMUL R43, R43, 16777216 ;  /* 0x4b8000002b2b8820 */ /* 0x000fe20000400000 */
[----:B------:R-:W-:-:S03]  /*1170*/  @!P6 FMUL R46, R46, 16777216 ;  /* 0x4b8000002e2ee820 */ /* 0x000fc60000400000 */
[----:B-1----:R-:W-:Y:S01]  /*1180*/  FMUL R14, R14, R43 ;  /* 0x0000002b0e0e7220 */ /* 0x002fe20000400000 */
[----:B------:R-:W-:Y:S02]  /*1190*/  VIADD R43, R20, 0xfffa8ca0 ;  /* 0xfffa8ca0142b7836 */ /* 0x000fe40000000000 */
[----:B---3--:R-:W-:Y:S01]  /*11a0*/  FMUL R15, R15, R46 ;  /* 0x0000002e0f0f7220 */ /* 0x008fe20000400000 */
[----:B------:R-:W-:Y:S01]  /*11b0*/  FSETP.GEU.AND P1, PT, R44, 1.175494350822287508e-38, PT ;  /* 0x008000002c00780b */ /* 0x000fe20003f2e000 */
[----:B------:R-:W-:Y:S01]  /*11c0*/  IMAD.WIDE R22, R43, 0x4, R22 ;  /* 0x000000042b167825 */ /* 0x000fe200078e0216 */
[----:B------:R-:W-:-:S03]  /*11d0*/  HFMA2.MMA R43, -RZ, RZ, 0, 0 ;  /* 0x00000000ff2b7435 */ /* 0x000fc600000001ff */
[----:B------:R-:W-:Y:S01]  /*11e0*/  @P4 FMUL R44, R44, 0.25 ;  /* 0x3e8000002c2c4820 */ /* 0x000fe20000400000 */
[----:B------:R-:W-:Y:S02]  /*11f0*/  FSEL R46, R19, 1, P4 ;  /* 0x3f800000132e7808 */ /* 0x000fe40002000000 */
[----:B0-----:R-:W-:-:S04]  /*1200*/  FSETP.GT.AND P4, PT, R40, 8.50705917302346158658e+37, PT ;  /* 0x7e8000002800780b */ /* 0x001fc80003f84000 */
[----:B------:R-:W-:Y:S02]  /*1210*/  FSEL R41, R19, 1, P4 ;  /* 0x3f80000013297808 */ /* 0x000fe40002000000 */
[----:B------:R-:W-:Y:S01]  /*1220*/  MOV R19, RZ ;  /* 0x000000ff00137202 */ /* 0x000fe20000000f00 */
[----:B------:R0:W2:Y:S01]  /*1230*/  @P3 LDG.E R43, desc[UR4][R22.64] ;  /* 0x00000004162b3981 */ /* 0x0000a2000c1e1900 */
[----:B------:R-:W-:-:S04]  /*1240*/  IMAD.MOV.U32 R45, RZ, RZ, RZ ;  /* 0x000000ffff2d7224 */ /* 0x000fc800078e00ff */
[----:B------:R1:W3:Y:S04]  /*1250*/  @P2 LDG.E.EL R19, desc[UR4][R24.64+-0x180] ;  /* 0xfffe800418132981 */ /* 0x0002e8000c2e1900 */
[----:B------:R4:W5:Y:S01]  /*1260*/  @P3 LDG.E.EL R45, desc[UR4][R26.64+-0x300] ;  /* 0xfffd00041a2d3981 */ /* 0x000962000c2e1900 */
[----:B0-----:R-:W-:Y:S01]  /*1270*/  VIADD R23, R20, 0xfff51940 ;  /* 0xfff5194014177836 */ /* 0x001fe20000000000 */
[----:B------:R-:W-:-:S03]  /*1280*/  HFMA2.MMA R20, -RZ, RZ, 0, 0 ;  /* 0x00000000ff147435 */ /* 0x000fc600000001ff */
[----:B------:R-:W-:Y:S01]  /*1290*/  IMAD.WIDE R32, R23, 0x4, R32 ;  /* 0x0000000417207825 */ /* 0x000fe200078e0220 */
[----:B-1----:R-:W-:-:S03]  /*12a0*/  CS2R R24, SRZ ;  /* 0x0000000000187805 */ /* 0x002fc6000001ff00 */
[----:B------:R-:W-:Y:S01]  /*12b0*/  IMAD.MOV.U32 R23, RZ, RZ, RZ ;  /* 0x000000ffff177224 */ /* 0x000fe200078e00ff */
[----:B------:R-:W-:Y:S02]  /*12c0*/  MOV R22, RZ ;  /* 0x000000ff00167202 */ /* 0x000fe40000000f00 */
[----:B------:R5:W3:Y:S04]  /*12d0*/  @P3 LDG.E.EL R24, desc[UR4][R28.64+-0x300] ;  /* 0xfffd00041c183981 */ /* 0x000ae8000c2e1900 */
[----:B------:R-:W3:Y:S01]  /*12e0*/  @P5 LDG.E.EL R23, desc[UR4][R34.64+-0x480] ;  /* 0xfffb800422175981 */ /* 0x000ee2000c2e1900 */
[----:B----4-:R-:W-:-:S03]  /*12f0*/  MOV R26, RZ ;  /* 0x000000ff001a7202 */ /* 0x010fc60000000f00 */
[----:B------:R-:W4:Y:S01]  /*1300*/  @P5 LDG.E R20, desc[UR4][R32.64] ;  /* 0x0000000420145981 */ /* 0x000f22000c1e1900 */
[----:B------:R-:W-:-:S03]  /*1310*/  IMAD.WIDE R36, R13, 0x4, R36 ;  /* 0x000000040d247825 */ /* 0x000fc600078e0224 */
[----:B------:R-:W4:Y:S01]  /*1320*/  @P3 LDG.E.EL R22, desc[UR4][R30.64+-0x300] ;  /* 0xfffd00041e163981 */ /* 0x000f22000c2e1900 */
[----:B------:R-:W-:-:S03]  /*1330*/  IMAD.WIDE R38, R13, 0x4, R38 ;  /* 0x000000040d267825 */ /* 0x000fc600078e0226 */
[----:B------:R-:W4:Y:S04]  /*1340*/  @P5 LDG.E.EL R25, desc[UR4][R36.64+-0x480] ;  /* 0xfffb800424195981 */ /* 0x000f28000c2e1900 */
[----:B------:R-:W4:Y:S01]  /*1350*/  @P5 LDG.E.EL R26, desc[UR4][R38.64+-0x480] ;  /* 0xfffb8004261a5981 */ /* 0x000f22000c2e1900 */
[C---:B------:R-:W-:Y:S01]  /*1360*/  FSETP.GEU.AND P6, PT, R40.reuse, 1.175494350822287508e-38, PT ;  /* 0x008000002800780b */ /* 0x040fe20003fce000 */
[----:B------:R-:W-:Y:S01]  /*1370*/  @P4 FMUL R40, R40, 0.25 ;  /* 0x3e80000028284820 */ /* 0x000fe20000400000 */
[----:B------:R-:W-:Y:S01]  /*1380*/  @!P1 FMUL R44, R44, 16777216 ;  /* 0x4b8000002c2c9820 */ /* 0x000fe20000400000 */
[----:B------:R-:W-:-:S03]  /*1390*/  ISETP.GE.U32.AND P0, PT, R17, 0x60, PT ;  /* 0x000000601100780c */ /* 0x000fc60003f06070 */
[----:B------:R-:W0:Y:S07]  /*13a0*/  MUFU.RCP R17, R44 ;  /* 0x0000002c00117308 */ /* 0x000e2e0000001000 */
[----:B------:R-:W-:-:S06]  /*13b0*/  @!P6 FMUL R40, R40, 16777216 ;  /* 0x4b8000002828e820 */ /* 0x000fcc0000400000 */
[----:B------:R-:W1:Y:S01]  /*13c0*/  MUFU.RCP R40, R40 ;  /* 0x0000002800287308 */ /* 0x000e620000001000 */
[----:B------:R-:W-:Y:S01]  /*13d0*/  @!P1 FMUL R46, R46, 16777216 ;  /* 0x4b8000002e2e9820 */ /* 0x000fe20000400000 */
[----:B------:R-:W-:-:S03]  /*13e0*/  @!P6 FMUL R41, R41, 16777216 ;  /* 0x4b8000002929e820 */ /* 0x000fc60000400000 */
[----:B0-----:R-:W-:Y:S01]  /*13f0*/  FMUL R17, R17, R46 ;  /* 0x0000002e11117220 */ /* 0x001fe20000400000 */
[----:B------:R-:W-:Y:S02]  /*1400*/  ISETP.GE.AND P1, PT, R13, 0x60, PT ;  /* 0x000000600d00780c */ /* 0x000fe40003f26270 */
[----:B------:R-:W-:Y:S01]  /*1410*/  SEL R16, R16, RZ, P2 ;  /* 0x000000ff10107207 */ /* 0x000fe20001000000 */
[----:B-1----:R-:W-:Y:S01]  /*1420*/  FMUL R44, R40, R41 ;  /* 0x00000029282c7220 */ /* 0x002fe20000400000 */
[----:B------:R-:W-:Y:S01]  /*1430*/  ISETP.GE.U32.AND P4, PT, R0, 0x60, PT ;  /* 0x000000600000780c */ /* 0x000fe20003f86070 */
[----:B------:R-:W-:Y:S01]  /*1440*/  FADD R3, R3, -R12 ;  /* 0x8000000c03037221 */ /* 0x000fe20000000000 */
[----:B------:R-:W-:Y:S01]  /*1450*/  FADD R8, R8, -R7 ;  /* 0x8000000708087221 */ /* 0x000fe20000000000 */
[----:B------:R-:W-:Y:S02]  /*1460*/  ISETP.GE.AND P6, PT, R2, 0x60, PT ;  /* 0x000000600200780c */ /* 0x000fe40003fc6270 */
[----:B------:R-:W-:Y:S01]  /*1470*/  FMUL R3, R42, R3 ;  /* 0x000000032a037220 */ /* 0x000fe20000400000 */
[----:B------:R-:W-:-:S03]  /*1480*/  FMUL R8, R15, R8 ;  /* 0x000000080f087220 */ /* 0x000fc60000400000 */
[----:B------:R-:W-:Y:S01]  /*1490*/  FFMA R3, R9, R3, R10 ;  /* 0x0000000309037223 */ /* 0x000fe2000000000a */
[----:B------:R-:W-:Y:S01]  /*14a0*/  FFMA R6, R11, R8, R6 ;  /* 0x000000080b067223 */ /* 0x000fe20000000006 */
[----:B--2---:R-:W-:Y:S02]  /*14b0*/  SEL R43, R43, RZ, P3 ;  /* 0x000000ff2b2b7207 */ /* 0x004fe40001800000 */
[----:B-----5:R-:W-:Y:S02]  /*14c0*/  SEL R28, R45, RZ, P3 ;  /* 0x000000ff2d1c7207 */ /* 0x020fe40001800000 */
[----:B---3--:R-:W-:Y:S02]  /*14d0*/  SEL R27, R24, RZ, P3 ;  /* 0x000000ff181b7207 */ /* 0x008fe40001800000 */
[----:B------:R-:W-:Y:S02]  /*14e0*/  SEL R24, R23, RZ, P5 ;  /* 0x000000ff17187207 */ /* 0x000fe40002800000 */
[----:B----4-:R-:W-:Y:S01]  /*14f0*/  SEL R23, R20, RZ, P5 ;  /* 0x000000ff14177207 */ /* 0x010fe20002800000 */
[----:B------:R-:W-:Y:S01]  /*1500*/  FADD R20, R43, -R28 ;  /* 0x8000001c2b147221 */ /* 0x000fe20000000000 */
[----:B------:R-:W-:-:S03]  /*1510*/  SEL R22, R22, RZ, P3 ;  /* 0x000000ff16167207 */ /* 0x000fc60001800000 */
[----:B------:R-:W-:Y:S01]  /*1520*/  FMUL R20, R17, R20 ;  /* 0x0000001411147220 */ /* 0x000fe20000400000 */
[----:B------:R-:W-:Y:S01]  /*1530*/  ISETP.GT.AND P3, PT, R13, 0x11f, PT ;  /* 0x0000011f0d00780c */ /* 0x000fe20003f64270 */
[----:B------:R-:W-:Y:S01]  /*1540*/  FADD R13, R23, -R24 ;  /* 0x80000018170d7221 */ /* 0x000fe20000000000 */
[----:B------:R-:W-:Y:S01]  /*1550*/  SEL R25, R25, RZ, P5 ;  /* 0x000000ff19197207 */ /* 0x000fe20002800000 */
[----:B------:R-:W-:Y:S01]  /*1560*/  FFMA R20, R27, R20, R22 ;  /* 0x000000141b147223 */ /* 0x000fe20000000016 */
[----:B------:R-:W-:Y:S01]  /*1570*/  SEL R23, R18, RZ, P2 ;  /* 0x000000ff12177207 */ /* 0x000fe20001000000 */
[----:B------:R-:W-:Y:S01]  /*1580*/  FMUL R17, R44, R13 ;  /* 0x0000000d2c117220 */ /* 0x000fe20000400000 */
[----:B------:R-:W-:Y:S02]  /*1590*/  SEL R26, R26, RZ, P5 ;  /* 0x000000ff1a1a7207 */ /* 0x000fe40002800000 */
[----:B------:R-:W-:Y:S02]  /*15a0*/  SEL R18, R5, RZ, P2 ;  /* 0x000000ff05127207 */ /* 0x000fe40001000000 */
[----:B------:R-:W-:Y:S01]  /*15b0*/  SEL R19, R19, RZ, P2 ;  /* 0x000000ff13137207 */ /* 0x000fe20001000000 */
[----:B------:R-:W-:Y:S01]  /*15c0*/  FFMA R26, R25, R17, R26 ;  /* 0x00000011191a7223 */ /* 0x000fe2000000001a */
[----:B------:R-:W-:Y:S01]  /*15d0*/  FSETP.GEU.AND P2, PT, R20, RZ, PT ;  /* 0x000000ff1400720b */ /* 0x000fe20003f4e000 */
[----:B------:R-:W-:-:S02]  /*15e0*/  FADD R13, R16, -R23 ;  /* 0x80000017100d7221 */ /* 0x000fc40000000000 */
[----:B------:R-:W0:Y:S01]  /*15f0*/  LDC.64 R16, c[0x0][0x2b0] ;  /* 0x0000ac00ff107b82 */ /* 0x000e220000000a00 */
[----:B------:R-:W-:Y:S01]  /*1600*/  FSEL R5, R20, RZ, P2 ;  /* 0x000000ff14057208 */ /* 0x000fe20001000000 */
[----:B------:R-:W-:Y:S01]  /*1610*/  FMUL R13, R14, R13 ;  /* 0x0000000d0e0d7220 */ /* 0x000fe20000400000 */
[----:B------:R-:W-:-:S03]  /*1620*/  FSETP.GEU.AND P2, PT, R26, RZ, PT ;  /* 0x000000ff1a00720b */ /* 0x000fc60003f4e000 */
[----:B------:R-:W-:Y:S01]  /*1630*/  FFMA R13, R18, R13, R19 ;  /* 0x0000000d120d7223 */ /* 0x000fe20000000013 */
[----:B------:R-:W-:-:S04]  /*1640*/  FSEL R26, R26, RZ, P2 ;  /* 0x000000ff1a1a7208 */ /* 0x000fc80001000000 */
[----:B------:R-:W-:Y:S02]  /*1650*/  @P0 FSEL R5, R26, RZ, P3 ;  /* 0x000000ff1a050208 */ /* 0x000fe40001800000 */
[----:B------:R-:W-:-:S04]  /*1660*/  FSETP.GEU.AND P0, PT, R13, RZ, PT ;  /* 0x000000ff0d00720b */ /* 0x000fc80003f0e000 */
[----:B------:R-:W-:Y:S02]  /*1670*/  @!P4 FSEL R5, R13, RZ, P0 ;  /* 0x000000ff0d05c208 */ /* 0x000fe40000000000 */
[----:B------:R-:W-:Y:S02]  /*1680*/  ISETP.GE.AND P4, PT, R21, 0x573600, PT ;  /* 0x005736001500780c */ /* 0x000fe40003f86270 */
[----:B------:R-:W-:Y:S02]  /*1690*/  FSETP.GEU.AND P0, PT, R3, RZ, PT ;  /* 0x000000ff0300720b */ /* 0x000fe40003f0e000 */
[C---:B------:R-:W-:Y:S01]  /*16a0*/  FSETP.GEU.AND P2, PT, R6.reuse, RZ, PT ;  /* 0x000000ff0600720b */ /* 0x040fe20003f4e000 */
[----:B0-----:R-:W-:Y:S01]  /*16b0*/  IMAD.WIDE R16, R21, 0x4, R16 ;  /* 0x0000000415107825 */ /* 0x001fe200078e0210 */
[----:B------:R-:W-:Y:S02]  /*16c0*/  @!P6 FSEL R4, R3, RZ, P0 ;  /* 0x000000ff0304e208 */ /* 0x000fe40000000000 */
[----:B------:R-:W-:-:S05]  /*16d0*/  @!P1 FSEL R5, R6, RZ, P2 ;  /* 0x000000ff06059208 */ /* 0x000fca0001000000 */
[----:B------:R-:W-:Y:S05]  /*16e0*/  @P4 EXIT ;  /* 0x000000000000494d */ /* 0x000fea0003800000 */
[----:B------:R-:W-:Y:S01]  /*16f0*/  STG.E.64 desc[UR4][R16.64], R4 ;  /* 0x0000000410007986 */ /* 0x000fe2000c101b04 */
[----:B------:R-:W-:Y:S05]  /*1700*/  EXIT ;  /* 0x000000000000794d */ /* 0x000fea0003800000 */
.L_x_0:
[----:B------:R-:W-:-:S00]  /*1710*/  BRA `(.L_x_0) ;  /* 0xfffffffc00fc7947 */ /* 0x000fc0000383ffff */
[----:B------:R-:W-:-:S00]  /*1720*/  NOP ;  /* 0x0000000000007918 */ /* 0x000fc00000000000 */
        /* <DEDUP_REMOVED lines=13> */
.L_x_1:


//--------------------- .nv.global.init           --------------------------
	.section	.nv.global.init,"aw",@progbits
.nv.global.init:
	.type		_$_str,@object
	.size		_$_str,(_$_str_$_2 - _$_str)
_$_str:
        /*0000*/ 	.byte	0x5f, 0x5f, 0x43, 0x55, 0x44, 0x41, 0x5f, 0x46, 0x54, 0x5a, 0x00
	.type		_$_str_$_2,@object
	.size		_$_str_$_2,(.L_1 - _$_str_$_2)
_$_str_$_2:
        /*000b*/ 	.byte	0x5f, 0x5f, 0x43, 0x55, 0x44, 0x41, 0x5f, 0x50, 0x52, 0x45, 0x43, 0x5f, 0x53, 0x51, 0x52, 0x54
        /*001b*/ 	.byte	0x00
.L_1:


//--------------------- .nv.constant0.triton_poi_fused_cat_12 --------------------------
	.section	.nv.constant0.triton_poi_fused_cat_12,"a",@progbits
	.sectionflags	@""
	.align	4
.nv.constant0.triton_poi_fused_cat_12:
	.zero		700
